//
// Generated by NVIDIA NVVM Compiler
//
// Compiler Build ID: CL-36424714
// Cuda compilation tools, release 13.0, V13.0.88
// Based on NVVM 20.0.0
//

.version 9.0
.target sm_100
.address_size 64

	// .globl	_Z3addPfS_S_

.visible .entry _Z3addPfS_S_(
	.param .u64 .ptr .align 1 _Z3addPfS_S__param_0,
	.param .u64 .ptr .align 1 _Z3addPfS_S__param_1,
	.param .u64 .ptr .align 1 _Z3addPfS_S__param_2
)
{
	.reg .pred 	%p<3>;
	.reg .b32 	%r<6>;
	.reg .b32 	%f<4>;
	.reg .b64 	%rd<11>;

	ld.param.u64 	%rd4, [_Z3addPfS_S__param_0];
	ld.param.u64 	%rd5, [_Z3addPfS_S__param_1];
	ld.param.u64 	%rd6, [_Z3addPfS_S__param_2];
	mov.u32 	%r5, %ctaid.x;
	setp.gt.u32 	%p1, %r5, 32767;
	@%p1 bra 	$L__BB0_3;
	mov.u32 	%r2, %nctaid.x;
	cvta.to.global.u64 	%rd1, %rd4;
	cvta.to.global.u64 	%rd2, %rd5;
	cvta.to.global.u64 	%rd3, %rd6;
$L__BB0_2:
	mul.wide.s32 	%rd7, %r5, 4;
	add.s64 	%rd8, %rd1, %rd7;
	ld.global.f32 	%f1, [%rd8];
	add.s64 	%rd9, %rd2, %rd7;
	ld.global.f32 	%f2, [%rd9];
	add.f32 	%f3, %f1, %f2;
	add.s64 	%rd10, %rd3, %rd7;
	st.global.f32 	[%rd10], %f3;
	add.s32 	%r5, %r5, %r2;
	setp.lt.s32 	%p2, %r5, 32768;
	@%p2 bra 	$L__BB0_2;
$L__BB0_3:
	ret;

}


// ===== COMPILED SASS (sm_100) =====

	.target	sm_100

	.elftype	@"ET_EXEC"


//--------------------- .note.nv.tkinfo           --------------------------
	.section	.note.nv.tkinfo,"",@"SHT_NOTE"
	.sectionflags	@"SHF_NOTE_NV_TKINFO"
	.tkinfo
        /*0018*/ 	.word	0x00000002
        /*0030*/ 	.string	""
        /*0030*/ 	.string	"ptxas"
        /*0030*/ 	.string	"Cuda compilation tools, release 13.0, V13.0.88"
        /*0030*/ 	.string	"Build cuda_13.0.r13.0/compiler.36424714_0"
        /*0030*/ 	.string	"-arch sm_100 -m 64 "



//--------------------- .note.nv.cuinfo           --------------------------
	.section	.note.nv.cuinfo,"",@"SHT_NOTE"
	.sectionflags	@"SHF_NOTE_NV_CUINFO"
        /*0018*/ 	.short	0x0002
        /*001a*/ 	.short	0x0064
        /*001c*/ 	.short	0x0082
	.zero		2


//--------------------- .nv.info                  --------------------------
	.section	.nv.info,"",@"SHT_CUDA_INFO"
	.align	4


	//----- nvinfo : EIATTR_REGCOUNT
	.align		4
        /*0000*/ 	.byte	0x04, 0x2f
        /*0002*/ 	.short	(.L_1 - .L_0)
	.align		4
.L_0:
        /*0004*/ 	.word	index@(_Z3addPfS_S_)
        /*0008*/ 	.word	0x00000014


	//----- nvinfo : EIATTR_FRAME_SIZE
	.align		4
.L_1:
        /*000c*/ 	.byte	0x04, 0x11
        /*000e*/ 	.short	(.L_3 - .L_2)
	.align		4
.L_2:
        /*0010*/ 	.word	index@(_Z3addPfS_S_)
        /*0014*/ 	.word	0x00000000


	//----- nvinfo : EIATTR_MIN_STACK_SIZE
	.align		4
.L_3:
        /*0018*/ 	.byte	0x04, 0x12
        /*001a*/ 	.short	(.L_5 - .L_4)
	.align		4
.L_4:
        /*001c*/ 	.word	index@(_Z3addPfS_S_)
        /*0020*/ 	.word	0x00000000
.L_5:


//--------------------- .nv.compat                --------------------------
	.section	.nv.compat,"",@"SHT_CUDA_COMPAT_INFO"
	.align	4
        /*0000*/ 	.byte	0x02, 0x09, 0x00, 0x00, 0x02, 0x02, 0x01, 0x00, 0x02, 0x05, 0x05, 0x00, 0x03, 0x07, 0x01, 0x01
        /*0010*/ 	.byte	0x02, 0x03, 0x00, 0x00, 0x02, 0x06, 0x01, 0x00, 0x04, 0x0b, 0x08, 0x00, 0x09, 0x00, 0x00, 0x00
        /*0020*/ 	.byte	0x00, 0x00, 0x00, 0x00


//--------------------- .nv.info._Z3addPfS_S_     --------------------------
	.section	.nv.info._Z3addPfS_S_,"",@"SHT_CUDA_INFO"
	.sectionflags	@""
	.align	4


	//----- nvinfo : EIATTR_CUDA_API_VERSION
	.align		4
        /*0000*/ 	.byte	0x04, 0x37
        /*0002*/ 	.short	(.L_7 - .L_6)
.L_6:
        /*0004*/ 	.word	0x00000082


	//----- nvinfo : EIATTR_KPARAM_INFO
	.align		4
.L_7:
        /*0008*/ 	.byte	0x04, 0x17
        /*000a*/ 	.short	(.L_9 - .L_8)
.L_8:
        /*000c*/ 	.word	0x00000000
        /*0010*/ 	.short	0x0002
        /*0012*/ 	.short	0x0010
        /*0014*/ 	.byte	0x00, 0xf5, 0x21, 0x00


	//----- nvinfo : EIATTR_KPARAM_INFO
	.align		4
.L_9:
        /*0018*/ 	.byte	0x04, 0x17
        /*001a*/ 	.short	(.L_11 - .L_10)
.L_10:
        /*001c*/ 	.word	0x00000000
        /*0020*/ 	.short	0x0001
        /*0022*/ 	.short	0x0008
        /*0024*/ 	.byte	0x00, 0xf5, 0x21, 0x00


	//----- nvinfo : EIATTR_KPARAM_INFO
	.align		4
.L_11:
        /*0028*/ 	.byte	0x04, 0x17
        /*002a*/ 	.short	(.L_13 - .L_12)
.L_12:
        /*002c*/ 	.word	0x00000000
        /*0030*/ 	.short	0x0000
        /*0032*/ 	.short	0x0000
        /*0034*/ 	.byte	0x00, 0xf5, 0x21, 0x00


	//----- nvinfo : EIATTR_SPARSE_MMA_MASK
	.align		4
.L_13:
        /*0038*/ 	.byte	0x03, 0x50
        /*003a*/ 	.short	0x0000


	//----- nvinfo : EIATTR_MAXREG_COUNT
	.align		4
        /*003c*/ 	.byte	0x03, 0x1b
        /*003e*/ 	.short	0x00ff


	//----- nvinfo : EIATTR_MERCURY_ISA_VERSION
	.align		4
        /*0040*/ 	.byte	0x03, 0x5f
        /*0042*/ 	.short	0x0101


	//----- nvinfo : EIATTR_VRC_CTA_INIT_COUNT
	.align		4
        /*0044*/ 	.byte	0x02, 0x4a
	.zero		1
	.zero		1


	//----- nvinfo : EIATTR_EXIT_INSTR_OFFSETS
	.align		4
        /*0048*/ 	.byte	0x04, 0x1c
        /*004a*/ 	.short	(.L_15 - .L_14)


	//   ....[0]....
.L_14:
        /*004c*/ 	.word	0x00000030


	//   ....[1]....
        /*0050*/ 	.word	0x00000130


	//----- nvinfo : EIATTR_CBANK_PARAM_SIZE
	.align		4
.L_15:
        /*0054*/ 	.byte	0x03, 0x19
        /*0056*/ 	.short	0x0018


	//----- nvinfo : EIATTR_PARAM_CBANK
	.align		4
        /*0058*/ 	.byte	0x04, 0x0a
        /*005a*/ 	.short	(.L_17 - .L_16)
	.align		4
.L_16:
        /*005c*/ 	.word	index@(.nv.constant0._Z3addPfS_S_)
        /*0060*/ 	.short	0x0380
        /*0062*/ 	.short	0x0018


	//----- nvinfo : EIATTR_SW_WAR
	.align		4
.L_17:
        /*0064*/ 	.byte	0x04, 0x36
        /*0066*/ 	.short	(.L_19 - .L_18)
.L_18:
        /*0068*/ 	.word	0x00000008
.L_19:


//--------------------- .nv.callgraph             --------------------------
	.section	.nv.callgraph,"",@"SHT_CUDA_CALLGRAPH"
	.align	4
	.sectionentsize	8
	.align		4
        /*0000*/ 	.word	0x00000000
	.align		4
        /*0004*/ 	.word	0xffffffff
	.align		4
        /*0008*/ 	.word	0x00000000
	.align		4
        /*000c*/ 	.word	0xfffffffe
	.align		4
        /*0010*/ 	.word	0x00000000
	.align		4
        /*0014*/ 	.word	0xfffffffd
	.align		4
        /*0018*/ 	.word	0x00000000
	.align		4
        /*001c*/ 	.word	0xfffffffc


//--------------------- .text._Z3addPfS_S_        --------------------------
	.section	.text._Z3addPfS_S_,"ax",@progbits
	.align	128
        .global         _Z3addPfS_S_
        .type           _Z3addPfS_S_,@function
        .size           _Z3addPfS_S_,(.L_x_2 - _Z3addPfS_S_)
        .other          _Z3addPfS_S_,@"STO_CUDA_ENTRY STV_DEFAULT"
_Z3addPfS_S_:
.text._Z3addPfS_S_:
[----:B------:R-:W-:Y:S01]  /*0000*/  LDC R1, c[0x0][0x37c] ;  /* 0x0000df00ff017b82 */ /* 0x000fe20000000800 */
[----:B------:R-:W0:Y:S02]  /*0010*/  S2R R15, SR_CTAID.X ;  /* 0x00000000000f7919 */ /* 0x000e240000002500 */
[----:B0-----:R-:W-:-:S13]  /*0020*/  ISETP.GT.U32.AND P0, PT, R15, 0x7fff, PT ;  /* 0x00007fff0f00780c */ /* 0x001fda0003f04070 */
[----:B------:R-:W-:Y:S05]  /*0030*/  @P0 EXIT ;  /* 0x000000000000094d */ /* 0x000fea0003800000 */
[----:B------:R-:W0:Y:S01]  /*0040*/  LDC R0, c[0x0][0x370] ;  /* 0x0000dc00ff007b82 */ /* 0x000e220000000800 */
[----:B------:R-:W1:Y:S07]  /*0050*/  LDCU.64 UR4, c[0x0][0x358] ;  /* 0x00006b00ff0477ac */ /* 0x000e6e0008000a00 */
[----:B------:R-:W2:Y:S08]  /*0060*/  LDC.64 R12, c[0x0][0x390] ;  /* 0x0000e400ff0c7b82 */ /* 0x000eb00000000a00 */
[----:B------:R-:W3:Y:S08]  /*0070*/  LDC.64 R8, c[0x0][0x380] ;  /* 0x0000e000ff087b82 */ /* 0x000ef00000000a00 */
[----:B-1----:R-:W4:Y:S02]  /*0080*/  LDC.64 R10, c[0x0][0x388] ;  /* 0x0000e200ff0a7b82 */ /* 0x002f240000000a00 */
.L_x_0:
[----:B---3--:R-:W-:-:S04]  /*0090*/  IMAD.WIDE R2, R15, 0x4, R8 ;  /* 0x000000040f027825 */ /* 0x008fc800078e0208 */
[C---:B----4-:R-:W-:Y:S02]  /*00a0*/  IMAD.WIDE R4, R15.reuse, 0x4, R10 ;  /* 0x000000040f047825 */ /* 0x050fe400078e020a */
[----:B------:R-:W3:Y:S04]  /*00b0*/  LDG.E R2, desc[UR4][R2.64] ;  /* 0x0000000402027981 */ /* 0x000ee8000c1e1900 */
[----:B------:R-:W3:Y:S01]  /*00c0*/  LDG.E R5, desc[UR4][R4.64] ;  /* 0x0000000404057981 */ /* 0x000ee2000c1e1900 */
[----:B-12---:R-:W-:Y:S01]  /*00d0*/  IMAD.WIDE R6, R15, 0x4, R12 ;  /* 0x000000040f067825 */ /* 0x006fe200078e020c */
[----:B0-----:R-:W-:-:S04]  /*00e0*/  IADD3 R15, PT, PT, R0, R15, RZ ;  /* 0x0000000f000f7210 */ /* 0x001fc80007ffe0ff */
[----:B------:R-:W-:Y:S01]  /*00f0*/  ISETP.GE.AND P0, PT, R15, 0x8000, PT ;  /* 0x000080000f00780c */ /* 0x000fe20003f06270 */
[----:B---3--:R-:W-:-:S05]  /*0100*/  FADD R17, R2, R5 ;  /* 0x0000000502117221 */ /* 0x008fca0000000000 */
[----:B------:R1:W-:Y:S07]  /*0110*/  STG.E desc[UR4][R6.64], R17 ;  /* 0x0000001106007986 */ /* 0x0003ee000c101904 */
[----:B------:R-:W-:Y:S05]  /*0120*/  @!P0 BRA `(.L_x_0) ;  /* 0xfffffffc00d88947 */ /* 0x000fea000383ffff */
[----:B------:R-:W-:Y:S05]  /*0130*/  EXIT ;  /* 0x000000000000794d */ /* 0x000fea0003800000 */
.L_x_1:
[----:B------:R-:W-:-:S00]  /*0140*/  BRA `(.L_x_1) ;  /* 0xfffffffc00fc7947 */ /* 0x000fc0000383ffff */
[----:B------:R-:W-:-:S00]  /*0150*/  NOP ;  /* 0x0000000000007918 */ /* 0x000fc00000000000 */
        /* <DEDUP_REMOVED lines=10> */
.L_x_2:


//--------------------- .nv.shared.reserved.0     --------------------------
	.section	.nv.shared.reserved.0,"aw",@nobits
	.weak		__nv_reservedSMEM_offset_0_alias
	.size		__nv_reservedSMEM_offset_0_alias, 0, 64
	.other		__nv_reservedSMEM_offset_0_alias,@"STO_CUDA_RESERVED_SHARED STV_DEFAULT"
__nv_reservedSMEM_offset_0_alias:
	.zero		0
	.zero		64


//--------------------- .nv.constant0._Z3addPfS_S_ --------------------------
	.section	.nv.constant0._Z3addPfS_S_,"a",@progbits
	.sectionflags	@""
	.align	4
.nv.constant0._Z3addPfS_S_:
	.zero		920


//--------------------- SYMBOLS --------------------------

	.type		.nv.reservedSmem.offset0,@object
	.size		.nv.reservedSmem.offset0,0x4
